	.headerflags	@"EF_CUDA_TEXMODE_UNIFIED EF_CUDA_64BIT_ADDRESS EF_CUDA_ACCELERATORS EF_CUDA_SM90 EF_CUDA_VIRTUAL_SM(EF_CUDA_SM90)"
	.elftype	@"ET_EXEC"


//--------------------- .nv.info                  --------------------------
	.section	.nv.info,"",@"SHT_CUDA_INFO"
	.align	4


	//----- nvinfo : EIATTR_REGCOUNT
	.align		4
        /*0000*/ 	.byte	0x04, 0x2f
        /*0002*/ 	.short	(.L_3 - .L_2)
	.align		4
.L_2:
        /*0004*/ 	.word	index@(triton_poi_fused__native_batch_norm_legit_no_training_cat_relu_63)
        /*0008*/ 	.word	0x00000017


	//----- nvinfo : EIATTR_MIN_STACK_SIZE
	.align		4
.L_3:
        /*000c*/ 	.byte	0x04, 0x12
        /*000e*/ 	.short	(.L_5 - .L_4)
	.align		4
.L_4:
        /*0010*/ 	.word	index@(triton_poi_fused__native_batch_norm_legit_no_training_cat_relu_63)
        /*0014*/ 	.word	0x00000000


	//----- nvinfo : EIATTR_FRAME_SIZE
	.align		4
.L_5:
        /*0018*/ 	.byte	0x04, 0x11
        /*001a*/ 	.short	(.L_7 - .L_6)
	.align		4
.L_6:
        /*001c*/ 	.word	index@(triton_poi_fused__native_batch_norm_legit_no_training_cat_relu_63)
        /*0020*/ 	.word	0x00000000


	//----- nvinfo : EIATTR_MIN_STACK_SIZE
	.align		4
.L_7:
        /*0024*/ 	.byte	0x04, 0x12
        /*0026*/ 	.short	(.L_9 - .L_8)
	.align		4
.L_8:
        /*0028*/ 	.word	index@(triton_poi_fused__native_batch_norm_legit_no_training_cat_relu_63)
        /*002c*/ 	.word	0x00000000
.L_9:


//--------------------- .nv.info.triton_poi_fused__native_batch_norm_legit_no_training_cat_relu_63 --------------------------
	.section	.nv.info.triton_poi_fused__native_batch_norm_legit_no_training_cat_relu_63,"",@"SHT_CUDA_INFO"
	.sectionflags	@""
	.align	4


	//----- nvinfo : EIATTR_CUDA_API_VERSION
	.align		4
        /*0000*/ 	.byte	0x04, 0x37
        /*0002*/ 	.short	(.L_11 - .L_10)
.L_10:
        /*0004*/ 	.word	0x0000007c


	//----- nvinfo : EIATTR_KPARAM_INFO
	.align		4
.L_11:
        /*0008*/ 	.byte	0x04, 0x17
        /*000a*/ 	.short	(.L_13 - .L_12)
.L_12:
        /*000c*/ 	.word	0x00000000
        /*0010*/ 	.short	0x0008
        /*0012*/ 	.short	0x0040
        /*0014*/ 	.byte	0x00, 0xf0, 0x11, 0x00


	//----- nvinfo : EIATTR_KPARAM_INFO
	.align		4
.L_13:
        /*0018*/ 	.byte	0x04, 0x17
        /*001a*/ 	.short	(.L_15 - .L_14)
.L_14:
        /*001c*/ 	.word	0x00000000
        /*0020*/ 	.short	0x0007
        /*0022*/ 	.short	0x0038
        /*0024*/ 	.byte	0x00, 0xf4, 0x21, 0x00


	//----- nvinfo : EIATTR_KPARAM_INFO
	.align		4
.L_15:
        /*0028*/ 	.byte	0x04, 0x17
        /*002a*/ 	.short	(.L_17 - .L_16)
.L_16:
        /*002c*/ 	.word	0x00000000
        /*0030*/ 	.short	0x0006
        /*0032*/ 	.short	0x0030
        /*0034*/ 	.byte	0x00, 0xf4, 0x21, 0x00


	//----- nvinfo : EIATTR_KPARAM_INFO
	.align		4
.L_17:
        /*0038*/ 	.byte	0x04, 0x17
        /*003a*/ 	.short	(.L_19 - .L_18)
.L_18:
        /*003c*/ 	.word	0x00000000
        /*0040*/ 	.short	0x0005
        /*0042*/ 	.short	0x0028
        /*0044*/ 	.byte	0x00, 0xf4, 0x21, 0x00


	//----- nvinfo : EIATTR_KPARAM_INFO
	.align		4
.L_19:
        /*0048*/ 	.byte	0x04, 0x17
        /*004a*/ 	.short	(.L_21 - .L_20)
.L_20:
        /*004c*/ 	.word	0x00000000
        /*0050*/ 	.short	0x0004
        /*0052*/ 	.short	0x0020
        /*0054*/ 	.byte	0x00, 0xf4, 0x21, 0x00


	//----- nvinfo : EIATTR_KPARAM_INFO
	.align		4
.L_21:
        /*0058*/ 	.byte	0x04, 0x17
        /*005a*/ 	.short	(.L_23 - .L_22)
.L_22:
        /*005c*/ 	.word	0x00000000
        /*0060*/ 	.short	0x0003
        /*0062*/ 	.short	0x0018
        /*0064*/ 	.byte	0x00, 0xf4, 0x21, 0x00


	//----- nvinfo : EIATTR_KPARAM_INFO
	.align		4
.L_23:
        /*0068*/ 	.byte	0x04, 0x17
        /*006a*/ 	.short	(.L_25 - .L_24)
.L_24:
        /*006c*/ 	.word	0x00000000
        /*0070*/ 	.short	0x0002
        /*0072*/ 	.short	0x0010
        /*0074*/ 	.byte	0x00, 0xf4, 0x21, 0x00


	//----- nvinfo : EIATTR_KPARAM_INFO
	.align		4
.L_25:
        /*0078*/ 	.byte	0x04, 0x17
        /*007a*/ 	.short	(.L_27 - .L_26)
.L_26:
        /*007c*/ 	.word	0x00000000
        /*0080*/ 	.short	0x0001
        /*0082*/ 	.short	0x0008
        /*0084*/ 	.byte	0x00, 0xf4, 0x21, 0x00


	//----- nvinfo : EIATTR_KPARAM_INFO
	.align		4
.L_27:
        /*0088*/ 	.byte	0x04, 0x17
        /*008a*/ 	.short	(.L_29 - .L_28)
.L_28:
        /*008c*/ 	.word	0x00000000
        /*0090*/ 	.short	0x0000
        /*0092*/ 	.short	0x0000
        /*0094*/ 	.byte	0x00, 0xf4, 0x21, 0x00


	//----- nvinfo : EIATTR_SPARSE_MMA_MASK
	.align		4
.L_29:
        /*0098*/ 	.byte	0x03, 0x50
        /*009a*/ 	.short	0x0000


	//----- nvinfo : EIATTR_MAXREG_COUNT
	.align		4
        /*009c*/ 	.byte	0x03, 0x1b
        /*009e*/ 	.short	0x00ff


	//----- nvinfo : EIATTR_EXIT_INSTR_OFFSETS
	.align		4
        /*00a0*/ 	.byte	0x04, 0x1c
        /*00a2*/ 	.short	(.L_31 - .L_30)


	//   ....[0]....
.L_30:
        /*00a4*/ 	.word	0x000004d0


	//   ....[1]....
        /*00a8*/ 	.word	0x000004f0


	//----- nvinfo : EIATTR_REQNTID
	.align		4
.L_31:
        /*00ac*/ 	.byte	0x04, 0x10
        /*00ae*/ 	.short	(.L_33 - .L_32)
.L_32:
        /*00b0*/ 	.word	0x00000080
        /*00b4*/ 	.word	0x00000001
        /*00b8*/ 	.word	0x00000001


	//----- nvinfo : EIATTR_CBANK_PARAM_SIZE
	.align		4
.L_33:
        /*00bc*/ 	.byte	0x03, 0x19
        /*00be*/ 	.short	0x0044


	//----- nvinfo : EIATTR_PARAM_CBANK
	.align		4
        /*00c0*/ 	.byte	0x04, 0x0a
        /*00c2*/ 	.short	(.L_35 - .L_34)
	.align		4
.L_34:
        /*00c4*/ 	.word	index@(.nv.constant0.triton_poi_fused__native_batch_norm_legit_no_training_cat_relu_63)
        /*00c8*/ 	.short	0x0210
        /*00ca*/ 	.short	0x0044


	//----- nvinfo : EIATTR_SW_WAR
	.align		4
.L_35:
        /*00cc*/ 	.byte	0x04, 0x36
        /*00ce*/ 	.short	(.L_37 - .L_36)
.L_36:
        /*00d0*/ 	.word	0x00000008
.L_37:


//--------------------- .nv.callgraph             --------------------------
	.section	.nv.callgraph,"",@"SHT_CUDA_CALLGRAPH"
	.align	4
	.sectionentsize	8
	.align		4
        /*0000*/ 	.word	0x00000000
	.align		4
        /*0004*/ 	.word	0xffffffff
	.align		4
        /*0008*/ 	.word	0x00000000
	.align		4
        /*000c*/ 	.word	0xfffffffe
	.align		4
        /*0010*/ 	.word	0x00000000
	.align		4
        /*0014*/ 	.word	0xfffffffd
	.align		4
        /*0018*/ 	.word	0x00000000
	.align		4
        /*001c*/ 	.word	0xfffffffc


//--------------------- .nv.constant4             --------------------------
	.section	.nv.constant4,"a",@progbits
	.align	8
	.align		8
.nv.constant4:
        /*0000*/ 	.dword	_$_str
	.align		8
        /*0008*/ 	.dword	_$_str_$_2


//--------------------- .text.triton_poi_fused__native_batch_norm_legit_no_training_cat_relu_63 --------------------------
	.section	.text.triton_poi_fused__native_batch_norm_legit_no_training_cat_relu_63,"ax",@progbits
	.align	128
        .global         triton_poi_fused__native_batch_norm_legit_no_training_cat_relu_63
        .type           triton_poi_fused__native_batch_norm_legit_no_training_cat_relu_63,@function
        .size           triton_poi_fused__native_batch_norm_legit_no_training_cat_relu_63,(.L_x_1 - triton_poi_fused__native_batch_norm_legit_no_training_cat_relu_63)
        .other          triton_poi_fused__native_batch_norm_legit_no_training_cat_relu_63,@"STO_CUDA_ENTRY STV_DEFAULT"
triton_poi_fused__native_batch_norm_legit_no_training_cat_relu_63:
.text.triton_poi_fused__native_batch_norm_legit_no_training_cat_relu_63:
[----:B------:R-:W0:Y:S01]  /*0000*/  LDC R1, c[0x0][0x28] ;  /* 0x00000a00ff017b82 */ /* 0x000e220000000800 */
[----:B------:R-:W1:Y:S07]  /*0010*/  S2R R0, SR_TID.X ;  /* 0x0000000000007919 */ /* 0x000e6e0000002100 */
[----:B------:R-:W2:Y:S01]  /*0020*/  LDC.64 R12, c[0x0][0x228] ;  /* 0x00008a00ff0c7b82 */ /* 0x000ea20000000a00 */
[----:B------:R-:W-:Y:S01]  /*0030*/  ULDC.64 UR4, c[0x0][0x208] ;  /* 0x0000820000047ab9 */ /* 0x000fe20000000a00 */
[----:B------:R-:W-:Y:S01]  /*0040*/  ULDC.64 UR6, c[0x0][0x218] ;  /* 0x0000860000067ab9 */ /* 0x000fe20000000a00 */
[----:B------:R-:W3:Y:S05]  /*0050*/  S2R R3, SR_CTAID.X ;  /* 0x0000000000037919 */ /* 0x000eea0000002500 */
[----:B------:R-:W4:Y:S08]  /*0060*/  LDC.64 R10, c[0x0][0x210] ;  /* 0x00008400ff0a7b82 */ /* 0x000f300000000a00 */
[----:B------:R-:W5:Y:S01]  /*0070*/  LDC.64 R8, c[0x0][0x230] ;  /* 0x00008c00ff087b82 */ /* 0x000f620000000a00 */
[----:B-1----:R-:W-:-:S05]  /*0080*/  LOP3.LUT R0, R0, 0x7f, RZ, 0xc0, !PT ;  /* 0x0000007f00007812 */ /* 0x002fca00078ec0ff */
[----:B---3--:R-:W-:-:S05]  /*0090*/  IMAD R0, R3, 0x80, R0 ;  /* 0x0000008003007824 */ /* 0x008fca00078e0200 */
[----:B------:R-:W-:Y:S02]  /*00a0*/  SHF.R.S32.HI R3, RZ, 0x1f, R0 ;  /* 0x0000001fff037819 */ /* 0x000fe40000011400 */
[----:B------:R-:W-:Y:S02]  /*00b0*/  ISETP.GE.AND P0, PT, R0, 0x1550, PT ;  /* 0x000015500000780c */ /* 0x000fe40003f06270 */
[----:B------:R-:W-:-:S04]  /*00c0*/  LEA.HI R4, R3, R0, RZ, 0x2 ;  /* 0x0000000003047211 */ /* 0x000fc800078f10ff */
[----:B------:R-:W-:-:S05]  /*00d0*/  SHF.R.S32.HI R3, RZ, 0x2, R4 ;  /* 0x00000002ff037819 */ /* 0x000fca0000011404 */
[----:B------:R-:W-:-:S05]  /*00e0*/  IMAD.HI R2, R3, 0x300c0301, RZ ;  /* 0x300c030103027827 */ /* 0x000fca00078e02ff */
[----:B------:R-:W-:-:S04]  /*00f0*/  SHF.R.U32.HI R5, RZ, 0x1f, R2 ;  /* 0x0000001fff057819 */ /* 0x000fc80000011602 */
[----:B------:R-:W-:-:S05]  /*0100*/  LEA.HI.SX32 R2, R2, R5, 0x1a ;  /* 0x0000000502027211 */ /* 0x000fca00078fd2ff */
[----:B------:R-:W-:Y:S02]  /*0110*/  IMAD R3, R2, -0x155, R3 ;  /* 0xfffffeab02037824 */ /* 0x000fe400078e0203 */
[----:B------:R-:W-:Y:S02]  /*0120*/  IMAD.MOV.U32 R2, RZ, RZ, RZ ;  /* 0x000000ffff027224 */ /* 0x000fe400078e00ff */
[----:B--2---:R-:W-:-:S05]  /*0130*/  IMAD.WIDE R12, R3, 0x4, R12 ;  /* 0x00000004030c7825 */ /* 0x004fca00078e020c */
[----:B------:R1:W2:Y:S01]  /*0140*/  @!P0 LDG.E.EL R2, desc[UR4][R12.64] ;  /* 0x000000040c028981 */ /* 0x0002a2000c2e1900 */
[----:B------:R-:W-:Y:S01]  /*0150*/  IMAD.HI R5, R0, 0x300c0301, RZ ;  /* 0x300c030100057827 */ /* 0x000fe200078e02ff */
[----:B------:R-:W-:Y:S02]  /*0160*/  LOP3.LUT R15, R4, 0xfffffffc, RZ, 0xc0, !PT ;  /* 0xfffffffc040f7812 */ /* 0x000fe400078ec0ff */
[C---:B------:R-:W-:Y:S01]  /*0170*/  ISETP.GE.AND P1, PT, R3.reuse, 0x149, PT ;  /* 0x000001490300780c */ /* 0x040fe20003f26270 */
[----:B------:R-:W-:Y:S01]  /*0180*/  IMAD.SHL.U32 R14, R3, 0x4, RZ ;  /* 0x00000004030e7824 */ /* 0x000fe200078e00ff */
[----:B------:R-:W-:Y:S01]  /*0190*/  SHF.R.U32.HI R6, RZ, 0x1f, R5 ;  /* 0x0000001fff067819 */ /* 0x000fe20000011605 */
[C---:B------:R-:W-:Y:S01]  /*01a0*/  IMAD.IADD R15, R0.reuse, 0x1, -R15 ;  /* 0x00000001000f7824 */ /* 0x040fe200078e0a0f */
[----:B------:R-:W-:Y:S02]  /*01b0*/  ISETP.LT.AND P2, PT, R0, 0x1550, !P1 ;  /* 0x000015500000780c */ /* 0x000fe40004f41270 */
[----:B------:R-:W-:-:S02]  /*01c0*/  LEA.HI.SX32 R17, R5, R6, 0x18 ;  /* 0x0000000605117211 */ /* 0x000fc400078fc2ff */
[----:B------:R-:W3:Y:S01]  /*01d0*/  LDC.64 R6, c[0x0][0x220] ;  /* 0x00008800ff067b82 */ /* 0x000ee20000000a00 */
[----:B------:R-:W-:Y:S02]  /*01e0*/  ISETP.GT.AND P3, PT, R3, 0x148, !P0 ;  /* 0x000001480300780c */ /* 0x000fe40004764270 */
[C---:B------:R-:W-:Y:S02]  /*01f0*/  IMAD R16, R17.reuse, 0x30, RZ ;  /* 0x0000003011107824 */ /* 0x040fe400078e02ff */
[----:B-1----:R-:W-:-:S03]  /*0200*/  IMAD R12, R17, -0x554, R0 ;  /* 0xfffffaac110c7824 */ /* 0x002fc600078e0200 */
[----:B------:R-:W1:Y:S01]  /*0210*/  LDC.64 R4, c[0x0][0x238] ;  /* 0x00008e00ff047b82 */ /* 0x000e620000000a00 */
[----:B------:R-:W-:Y:S01]  /*0220*/  IADD3 R19, P4, P5, R14, R15, R16 ;  /* 0x0000000f0e137210 */ /* 0x000fe20007d9e010 */
[----:B------:R-:W-:Y:S01]  /*0230*/  IMAD R17, R17, 0x524, R12 ;  /* 0x0000052411117824 */ /* 0x000fe200078e020c */
[----:B------:R-:W-:Y:S02]  /*0240*/  SHF.R.S32.HI R13, RZ, 0x1f, R16 ;  /* 0x0000001fff0d7819 */ /* 0x000fe40000011410 */
[----:B------:R-:W-:Y:S01]  /*0250*/  SHF.R.S32.HI R15, RZ, 0x1f, R15 ;  /* 0x0000001fff0f7819 */ /* 0x000fe2000001140f */
[----:B----4-:R-:W-:Y:S01]  /*0260*/  IMAD.WIDE R16, R17, 0x4, R10 ;  /* 0x0000000411107825 */ /* 0x010fe200078e020a */
[----:B------:R-:W-:Y:S02]  /*0270*/  SHF.R.S32.HI R14, RZ, 0x1f, R14 ;  /* 0x0000001fff0e7819 */ /* 0x000fe4000001140e */
[----:B------:R-:W-:Y:S02]  /*0280*/  CS2R R10, SRZ ;  /* 0x00000000000a7805 */ /* 0x000fe4000001ff00 */
[----:B------:R-:W-:-:S02]  /*0290*/  IADD3.X R14, R14, R15, R13, P4, P5 ;  /* 0x0000000f0e0e7210 */ /* 0x000fc400027ea40d */
[----:B------:R-:W-:Y:S02]  /*02a0*/  CS2R R12, SRZ ;  /* 0x00000000000c7805 */ /* 0x000fe4000001ff00 */
[----:B------:R-:W-:-:S04]  /*02b0*/  LEA R18, P4, R19, UR6, 0x2 ;  /* 0x0000000613127c11 */ /* 0x000fc8000f8810ff */
[----:B------:R-:W-:Y:S01]  /*02c0*/  LEA.HI.X R19, R19, UR7, R14, 0x2, P4 ;  /* 0x0000000713137c11 */ /* 0x000fe2000a0f140e */
[----:B------:R-:W4:Y:S01]  /*02d0*/  @P2 LDG.E R12, desc[UR4][R16.64] ;  /* 0x00000004100c2981 */ /* 0x000f22000c1e1900 */
[----:B---3--:R-:W-:-:S03]  /*02e0*/  IMAD.WIDE R6, R3, 0x4, R6 ;  /* 0x0000000403067825 */ /* 0x008fc600078e0206 */
[----:B------:R-:W3:Y:S01]  /*02f0*/  @P3 LDG.E R10, desc[UR4][R18.64+-0x1490] ;  /* 0xffeb7004120a3981 */ /* 0x000ee2000c1e1900 */
[----:B------:R-:W-:-:S03]  /*0300*/  IMAD.MOV.U32 R20, RZ, RZ, RZ ;  /* 0x000000ffff147224 */ /* 0x000fc600078e00ff */
[----:B------:R1:W3:Y:S01]  /*0310*/  @!P0 LDG.E.EL R11, desc[UR4][R6.64] ;  /* 0x00000004060b8981 */ /* 0x0002e2000c2e1900 */
[----:B-----5:R-:W-:-:S04]  /*0320*/  IMAD.WIDE R8, R3, 0x4, R8 ;  /* 0x0000000403087825 */ /* 0x020fc800078e0208 */
[----:B-1----:R-:W-:Y:S01]  /*0330*/  IMAD.WIDE R14, R3, 0x4, R4 ;  /* 0x00000004030e7825 */ /* 0x002fe200078e0204 */
[----:B------:R-:W5:Y:S01]  /*0340*/  @!P0 LDG.E.EL R13, desc[UR4][R8.64] ;  /* 0x00000004080d8981 */ /* 0x000f62000c2e1900 */
[----:B------:R-:W1:Y:S03]  /*0350*/  LDC.64 R4, c[0x0][0x240] ;  /* 0x00009000ff047b82 */ /* 0x000e660000000a00 */
[----:B------:R-:W5:Y:S01]  /*0360*/  @!P0 LDG.E.EL R20, desc[UR4][R14.64] ;  /* 0x000000040e148981 */ /* 0x000f62000c2e1900 */
[----:B0-----:R-:W-:Y:S02]  /*0370*/  IMAD.MOV.U32 R6, RZ, RZ, 0x3e800000 ;  /* 0x3e800000ff067424 */ /* 0x001fe400078e00ff */
[----:B-1----:R-:W-:-:S04]  /*0380*/  IMAD.WIDE R4, R0, 0x4, R4 ;  /* 0x0000000400047825 */ /* 0x002fc800078e0204 */
[----:B--2---:R-:W-:Y:S02]  /*0390*/  FADD R16, R2, 9.9999997473787516356e-06 ;  /* 0x3727c5ac02107421 */ /* 0x004fe40000000000 */
[----:B------:R-:W0:Y:S02]  /*03a0*/  LDC.64 R2, c[0x0][0x248] ;  /* 0x00009200ff027b82 */ /* 0x000e240000000a00 */
[----:B------:R-:W1:Y:S02]  /*03b0*/  MUFU.SQRT R17, R16 ;  /* 0x0000001000117308 */ /* 0x000e640000002000 */
[C---:B-1----:R-:W-:Y:S02]  /*03c0*/  FSETP.GT.AND P4, PT, R17.reuse, 8.50705917302346158658e+37, PT ;  /* 0x7e8000001100780b */ /* 0x042fe40003f84000 */
[----:B------:R-:W-:Y:S02]  /*03d0*/  FSETP.GEU.AND P5, PT, R17, 1.175494350822287508e-38, PT ;  /* 0x008000001100780b */ /* 0x000fe40003fae000 */
[----:B------:R-:W-:Y:S01]  /*03e0*/  FSEL R6, R6, 1, P4 ;  /* 0x3f80000006067808 */ /* 0x000fe20002000000 */
[----:B0-----:R-:W-:-:S08]  /*03f0*/  IMAD.WIDE R2, R0, 0x4, R2 ;  /* 0x0000000400027825 */ /* 0x001fd000078e0202 */
[----:B------:R-:W-:Y:S02]  /*0400*/  @P4 FMUL R17, R17, 0.25 ;  /* 0x3e80000011114820 */ /* 0x000fe40000400000 */
[----:B------:R-:W-:Y:S02]  /*0410*/  @!P5 FMUL R6, R6, 16777216 ;  /* 0x4b8000000606d820 */ /* 0x000fe40000400000 */
[----:B------:R-:W-:Y:S01]  /*0420*/  @!P5 FMUL R17, R17, 16777216 ;  /* 0x4b8000001111d820 */ /* 0x000fe20000400000 */
[----:B----4-:R-:W-:-:S05]  /*0430*/  SEL R12, R12, RZ, P2 ;  /* 0x000000ff0c0c7207 */ /* 0x010fca0001000000 */
[----:B------:R-:W0:Y:S01]  /*0440*/  MUFU.RCP R17, R17 ;  /* 0x0000001100117308 */ /* 0x000e220000001000 */
[----:B---3--:R-:W-:-:S05]  /*0450*/  @P1 SEL R12, R10, RZ, P3 ;  /* 0x000000ff0a0c1207 */ /* 0x008fca0001800000 */
[----:B------:R-:W-:Y:S01]  /*0460*/  FADD R11, R12, -R11 ;  /* 0x8000000b0c0b7221 */ /* 0x000fe20000000000 */
[----:B------:R1:W-:Y:S01]  /*0470*/  @!P0 STG.E desc[UR4][R4.64], R12 ;  /* 0x0000000c04008986 */ /* 0x0003e2000c101904 */
[----:B0-----:R-:W-:-:S04]  /*0480*/  FMUL R6, R17, R6 ;  /* 0x0000000611067220 */ /* 0x001fc80000400000 */
[----:B------:R-:W-:-:S04]  /*0490*/  FMUL R11, R11, R6 ;  /* 0x000000060b0b7220 */ /* 0x000fc80000400000 */
[----:B-----5:R-:W-:-:S05]  /*04a0*/  FFMA R11, R11, R13, R20 ;  /* 0x0000000d0b0b7223 */ /* 0x020fca0000000014 */
[----:B------:R-:W-:-:S04]  /*04b0*/  FSETP.GEU.AND P1, PT, R11, RZ, PT ;  /* 0x000000ff0b00720b */ /* 0x000fc80003f2e000 */
[----:B------:R-:W-:Y:S01]  /*04c0*/  FSEL R11, R11, RZ, P1 ;  /* 0x000000ff0b0b7208 */ /* 0x000fe20000800000 */
[----:B-1----:R-:W-:Y:S08]  /*04d0*/  @P0 EXIT ;  /* 0x000000000000094d */ /* 0x002ff00003800000 */
[----:B------:R-:W-:Y:S01]  /*04e0*/  STG.E desc[UR4][R2.64], R11 ;  /* 0x0000000b02007986 */ /* 0x000fe2000c101904 */
[----:B------:R-:W-:Y:S05]  /*04f0*/  EXIT ;  /* 0x000000000000794d */ /* 0x000fea0003800000 */
.L_x_0:
[----:B------:R-:W-:-:S00]  /*0500*/  BRA `(.L_x_0) ;  /* 0xfffffffc00fc7947 */ /* 0x000fc0000383ffff */
[----:B------:R-:W-:-:S00]  /*0510*/  NOP ;  /* 0x0000000000007918 */ /* 0x000fc00000000000 */
        /* <DEDUP_REMOVED lines=14> */
.L_x_1:


//--------------------- .nv.global.init           --------------------------
	.section	.nv.global.init,"aw",@progbits
.nv.global.init:
	.type		_$_str,@object
	.size		_$_str,(_$_str_$_2 - _$_str)
_$_str:
        /*0000*/ 	.byte	0x5f, 0x5f, 0x43, 0x55, 0x44, 0x41, 0x5f, 0x46, 0x54, 0x5a, 0x00
	.type		_$_str_$_2,@object
	.size		_$_str_$_2,(.L_1 - _$_str_$_2)
_$_str_$_2:
        /*000b*/ 	.byte	0x5f, 0x5f, 0x43, 0x55, 0x44, 0x41, 0x5f, 0x50, 0x52, 0x45, 0x43, 0x5f, 0x53, 0x51, 0x52, 0x54
        /*001b*/ 	.byte	0x00
.L_1:


//--------------------- .nv.constant0.triton_poi_fused__native_batch_norm_legit_no_training_cat_relu_63 --------------------------
	.section	.nv.constant0.triton_poi_fused__native_batch_norm_legit_no_training_cat_relu_63,"a",@progbits
	.sectionflags	@""
	.align	4
.nv.constant0.triton_poi_fused__native_batch_norm_legit_no_training_cat_relu_63:
	.zero		596
